//
// Generated by NVIDIA NVVM Compiler
//
// Compiler Build ID: CL-36424714
// Cuda compilation tools, release 13.0, V13.0.88
// Based on NVVM 20.0.0
//

.version 9.0
.target sm_100
.address_size 64

	// .globl	_Z20geglu_forward_kernelPKfS0_Pfi
.const .align 4 .f32 sqrt_2_over_pi = 0f3F4C422A;
.const .align 4 .f32 eps = 0f3D372713;

.visible .entry _Z20geglu_forward_kernelPKfS0_Pfi(
	.param .u64 .ptr .align 1 _Z20geglu_forward_kernelPKfS0_Pfi_param_0,
	.param .u64 .ptr .align 1 _Z20geglu_forward_kernelPKfS0_Pfi_param_1,
	.param .u64 .ptr .align 1 _Z20geglu_forward_kernelPKfS0_Pfi_param_2,
	.param .u32 _Z20geglu_forward_kernelPKfS0_Pfi_param_3
)
{
	.reg .pred 	%p<4>;
	.reg .b32 	%r<5>;
	.reg .b32 	%f<28>;
	.reg .b64 	%rd<11>;

	ld.param.u64 	%rd1, [_Z20geglu_forward_kernelPKfS0_Pfi_param_0];
	ld.param.u64 	%rd2, [_Z20geglu_forward_kernelPKfS0_Pfi_param_1];
	ld.param.u64 	%rd3, [_Z20geglu_forward_kernelPKfS0_Pfi_param_2];
	ld.param.u32 	%r2, [_Z20geglu_forward_kernelPKfS0_Pfi_param_3];
	mov.u32 	%r1, %tid.x;
	setp.ge.s32 	%p1, %r1, %r2;
	@%p1 bra 	$L__BB0_2;
	cvta.to.global.u64 	%rd4, %rd1;
	cvta.to.global.u64 	%rd5, %rd2;
	cvta.to.global.u64 	%rd6, %rd3;
	mov.u32 	%r3, %ctaid.x;
	mad.lo.s32 	%r4, %r2, %r3, %r1;
	mul.wide.u32 	%rd7, %r4, 4;
	add.s64 	%rd8, %rd4, %rd7;
	ld.global.f32 	%f1, [%rd8];
	add.s64 	%rd9, %rd5, %rd7;
	ld.global.f32 	%f2, [%rd9];
	mul.f32 	%f3, %f1, %f1;
	mul.f32 	%f4, %f1, %f3;
	ld.const.f32 	%f5, [sqrt_2_over_pi];
	ld.const.f32 	%f6, [eps];
	fma.rn.f32 	%f7, %f4, %f6, %f1;
	mul.f32 	%f8, %f5, %f7;
	abs.f32 	%f9, %f8;
	mul.f32 	%f10, %f9, 0f4038AA3B;
	ex2.approx.ftz.f32 	%f11, %f10;
	add.f32 	%f12, %f11, 0f3F800000;
	rcp.approx.ftz.f32 	%f13, %f12;
	fma.rn.f32 	%f14, %f13, 0fC0000000, 0f3F800000;
	setp.ge.f32 	%p2, %f9, 0f41102CB4;
	selp.f32 	%f15, 0f3F800000, %f14, %p2;
	copysign.f32 	%f16, %f8, %f15;
	mul.f32 	%f17, %f8, %f8;
	fma.rn.f32 	%f18, %f17, 0f3C80F082, 0fBD563CAE;
	fma.rn.f32 	%f19, %f18, %f17, 0f3E085941;
	fma.rn.f32 	%f20, %f19, %f17, 0fBEAAA9ED;
	fma.rn.f32 	%f21, %f20, %f17, 0f00000000;
	fma.rn.f32 	%f22, %f21, %f8, %f8;
	setp.ge.f32 	%p3, %f9, 0f3F19999A;
	selp.f32 	%f23, %f16, %f22, %p3;
	mul.f32 	%f24, %f1, 0f3F000000;
	add.f32 	%f25, %f23, 0f3F800000;
	mul.f32 	%f26, %f24, %f25;
	mul.f32 	%f27, %f2, %f26;
	add.s64 	%rd10, %rd6, %rd7;
	st.global.f32 	[%rd10], %f27;
$L__BB0_2:
	ret;

}
	// .globl	_Z21geglu_backward_kernelPKfS0_S0_PfS1_i
.visible .entry _Z21geglu_backward_kernelPKfS0_S0_PfS1_i(
	.param .u64 .ptr .align 1 _Z21geglu_backward_kernelPKfS0_S0_PfS1_i_param_0,
	.param .u64 .ptr .align 1 _Z21geglu_backward_kernelPKfS0_S0_PfS1_i_param_1,
	.param .u64 .ptr .align 1 _Z21geglu_backward_kernelPKfS0_S0_PfS1_i_param_2,
	.param .u64 .ptr .align 1 _Z21geglu_backward_kernelPKfS0_S0_PfS1_i_param_3,
	.param .u64 .ptr .align 1 _Z21geglu_backward_kernelPKfS0_S0_PfS1_i_param_4,
	.param .u32 _Z21geglu_backward_kernelPKfS0_S0_PfS1_i_param_5
)
{
	.reg .pred 	%p<4>;
	.reg .b32 	%r<5>;
	.reg .b32 	%f<41>;
	.reg .b64 	%rd<17>;

	ld.param.u64 	%rd1, [_Z21geglu_backward_kernelPKfS0_S0_PfS1_i_param_0];
	ld.param.u64 	%rd2, [_Z21geglu_backward_kernelPKfS0_S0_PfS1_i_param_1];
	ld.param.u64 	%rd3, [_Z21geglu_backward_kernelPKfS0_S0_PfS1_i_param_2];
	ld.param.u64 	%rd4, [_Z21geglu_backward_kernelPKfS0_S0_PfS1_i_param_3];
	ld.param.u64 	%rd5, [_Z21geglu_backward_kernelPKfS0_S0_PfS1_i_param_4];
	ld.param.u32 	%r2, [_Z21geglu_backward_kernelPKfS0_S0_PfS1_i_param_5];
	mov.u32 	%r1, %tid.x;
	setp.ge.s32 	%p1, %r1, %r2;
	@%p1 bra 	$L__BB1_2;
	cvta.to.global.u64 	%rd6, %rd1;
	cvta.to.global.u64 	%rd7, %rd2;
	cvta.to.global.u64 	%rd8, %rd3;
	cvta.to.global.u64 	%rd9, %rd5;
	cvta.to.global.u64 	%rd10, %rd4;
	mov.u32 	%r3, %ctaid.x;
	mad.lo.s32 	%r4, %r2, %r3, %r1;
	mul.wide.u32 	%rd11, %r4, 4;
	add.s64 	%rd12, %rd6, %rd11;
	ld.global.f32 	%f1, [%rd12];
	add.s64 	%rd13, %rd7, %rd11;
	ld.global.f32 	%f2, [%rd13];
	add.s64 	%rd14, %rd8, %rd11;
	ld.global.f32 	%f3, [%rd14];
	mul.f32 	%f4, %f2, %f2;
	mul.f32 	%f5, %f2, %f4;
	ld.const.f32 	%f6, [sqrt_2_over_pi];
	ld.const.f32 	%f7, [eps];
	fma.rn.f32 	%f8, %f5, %f7, %f2;
	mul.f32 	%f9, %f6, %f8;
	abs.f32 	%f10, %f9;
	mul.f32 	%f11, %f10, 0f4038AA3B;
	ex2.approx.ftz.f32 	%f12, %f11;
	add.f32 	%f13, %f12, 0f3F800000;
	rcp.approx.ftz.f32 	%f14, %f13;
	fma.rn.f32 	%f15, %f14, 0fC0000000, 0f3F800000;
	setp.ge.f32 	%p2, %f10, 0f41102CB4;
	selp.f32 	%f16, 0f3F800000, %f15, %p2;
	copysign.f32 	%f17, %f9, %f16;
	mul.f32 	%f18, %f9, %f9;
	fma.rn.f32 	%f19, %f18, 0f3C80F082, 0fBD563CAE;
	fma.rn.f32 	%f20, %f19, %f18, 0f3E085941;
	fma.rn.f32 	%f21, %f20, %f18, 0fBEAAA9ED;
	fma.rn.f32 	%f22, %f21, %f18, 0f00000000;
	fma.rn.f32 	%f23, %f22, %f9, %f9;
	setp.ge.f32 	%p3, %f10, 0f3F19999A;
	selp.f32 	%f24, %f17, %f23, %p3;
	mul.f32 	%f25, %f2, 0f3F000000;
	add.f32 	%f26, %f24, 0f3F800000;
	mul.f32 	%f27, %f25, %f26;
	mul.f32 	%f28, %f1, %f27;
	add.s64 	%rd15, %rd9, %rd11;
	st.global.f32 	[%rd15], %f28;
	mul.f32 	%f29, %f24, %f24;
	mov.f32 	%f30, 0f3F800000;
	sub.f32 	%f31, %f30, %f29;
	mul.f32 	%f32, %f25, %f31;
	mul.f32 	%f33, %f7, 0f40400000;
	mul.f32 	%f34, %f2, %f33;
	fma.rn.f32 	%f35, %f2, %f34, 0f3F800000;
	mul.f32 	%f36, %f6, %f35;
	mul.f32 	%f37, %f36, %f32;
	mul.f32 	%f38, %f1, %f3;
	fma.rn.f32 	%f39, %f26, 0f3F000000, %f37;
	mul.f32 	%f40, %f38, %f39;
	add.s64 	%rd16, %rd10, %rd11;
	st.global.f32 	[%rd16], %f40;
$L__BB1_2:
	ret;

}


// ===== COMPILED SASS (sm_100) =====

	.target	sm_100

	.elftype	@"ET_EXEC"


//--------------------- .note.nv.tkinfo           --------------------------
	.section	.note.nv.tkinfo,"",@"SHT_NOTE"
	.sectionflags	@"SHF_NOTE_NV_TKINFO"
	.tkinfo
        /*0018*/ 	.word	0x00000002
        /*0030*/ 	.string	""
        /*0030*/ 	.string	"ptxas"
        /*0030*/ 	.string	"Cuda compilation tools, release 13.0, V13.0.88"
        /*0030*/ 	.string	"Build cuda_13.0.r13.0/compiler.36424714_0"
        /*0030*/ 	.string	"-arch sm_100 -m 64 "



//--------------------- .note.nv.cuinfo           --------------------------
	.section	.note.nv.cuinfo,"",@"SHT_NOTE"
	.sectionflags	@"SHF_NOTE_NV_CUINFO"
        /*0018*/ 	.short	0x0002
        /*001a*/ 	.short	0x0064
        /*001c*/ 	.short	0x0082
	.zero		2


//--------------------- .nv.info                  --------------------------
	.section	.nv.info,"",@"SHT_CUDA_INFO"
	.align	4


	//----- nvinfo : EIATTR_REGCOUNT
	.align		4
        /*0000*/ 	.byte	0x04, 0x2f
        /*0002*/ 	.short	(.L_3 - .L_2)
	.align		4
.L_2:
        /*0004*/ 	.word	index@(_Z20geglu_forward_kernelPKfS0_Pfi)
        /*0008*/ 	.word	0x0000000e


	//----- nvinfo : EIATTR_FRAME_SIZE
	.align		4
.L_3:
        /*000c*/ 	.byte	0x04, 0x11
        /*000e*/ 	.short	(.L_5 - .L_4)
	.align		4
.L_4:
        /*0010*/ 	.word	index@(_Z20geglu_forward_kernelPKfS0_Pfi)
        /*0014*/ 	.word	0x00000000


	//----- nvinfo : EIATTR_REGCOUNT
	.align		4
.L_5:
        /*0018*/ 	.byte	0x04, 0x2f
        /*001a*/ 	.short	(.L_7 - .L_6)
	.align		4
.L_6:
        /*001c*/ 	.word	index@(_Z21geglu_backward_kernelPKfS0_S0_PfS1_i)
        /*0020*/ 	.word	0x00000011


	//----- nvinfo : EIATTR_FRAME_SIZE
	.align		4
.L_7:
        /*0024*/ 	.byte	0x04, 0x11
        /*0026*/ 	.short	(.L_9 - .L_8)
	.align		4
.L_8:
        /*0028*/ 	.word	index@(_Z21geglu_backward_kernelPKfS0_S0_PfS1_i)
        /*002c*/ 	.word	0x00000000


	//----- nvinfo : EIATTR_MIN_STACK_SIZE
	.align		4
.L_9:
        /*0030*/ 	.byte	0x04, 0x12
        /*0032*/ 	.short	(.L_11 - .L_10)
	.align		4
.L_10:
        /*0034*/ 	.word	index@(_Z21geglu_backward_kernelPKfS0_S0_PfS1_i)
        /*0038*/ 	.word	0x00000000


	//----- nvinfo : EIATTR_MIN_STACK_SIZE
	.align		4
.L_11:
        /*003c*/ 	.byte	0x04, 0x12
        /*003e*/ 	.short	(.L_13 - .L_12)
	.align		4
.L_12:
        /*0040*/ 	.word	index@(_Z20geglu_forward_kernelPKfS0_Pfi)
        /*0044*/ 	.word	0x00000000
.L_13:


//--------------------- .nv.compat                --------------------------
	.section	.nv.compat,"",@"SHT_CUDA_COMPAT_INFO"
	.align	4
        /*0000*/ 	.byte	0x02, 0x09, 0x00, 0x00, 0x02, 0x02, 0x01, 0x00, 0x02, 0x05, 0x05, 0x00, 0x03, 0x07, 0x01, 0x01
        /*0010*/ 	.byte	0x02, 0x03, 0x00, 0x00, 0x02, 0x06, 0x01, 0x00, 0x04, 0x0b, 0x08, 0x00, 0x01, 0x00, 0x00, 0x00
        /*0020*/ 	.byte	0x00, 0x00, 0x00, 0x00


//--------------------- .nv.info._Z21geglu_backward_kernelPKfS0_S0_PfS1_i --------------------------
	.section	.nv.info._Z21geglu_backward_kernelPKfS0_S0_PfS1_i,"",@"SHT_CUDA_INFO"
	.sectionflags	@""
	.align	4


	//----- nvinfo : EIATTR_CUDA_API_VERSION
	.align		4
        /*0000*/ 	.byte	0x04, 0x37
        /*0002*/ 	.short	(.L_15 - .L_14)
.L_14:
        /*0004*/ 	.word	0x00000082


	//----- nvinfo : EIATTR_KPARAM_INFO
	.align		4
.L_15:
        /*0008*/ 	.byte	0x04, 0x17
        /*000a*/ 	.short	(.L_17 - .L_16)
.L_16:
        /*000c*/ 	.word	0x00000000
        /*0010*/ 	.short	0x0005
        /*0012*/ 	.short	0x0028
        /*0014*/ 	.byte	0x00, 0xf0, 0x11, 0x00


	//----- nvinfo : EIATTR_KPARAM_INFO
	.align		4
.L_17:
        /*0018*/ 	.byte	0x04, 0x17
        /*001a*/ 	.short	(.L_19 - .L_18)
.L_18:
        /*001c*/ 	.word	0x00000000
        /*0020*/ 	.short	0x0004
        /*0022*/ 	.short	0x0020
        /*0024*/ 	.byte	0x00, 0xf5, 0x21, 0x00


	//----- nvinfo : EIATTR_KPARAM_INFO
	.align		4
.L_19:
        /*0028*/ 	.byte	0x04, 0x17
        /*002a*/ 	.short	(.L_21 - .L_20)
.L_20:
        /*002c*/ 	.word	0x00000000
        /*0030*/ 	.short	0x0003
        /*0032*/ 	.short	0x0018
        /*0034*/ 	.byte	0x00, 0xf5, 0x21, 0x00


	//----- nvinfo : EIATTR_KPARAM_INFO
	.align		4
.L_21:
        /*0038*/ 	.byte	0x04, 0x17
        /*003a*/ 	.short	(.L_23 - .L_22)
.L_22:
        /*003c*/ 	.word	0x00000000
        /*0040*/ 	.short	0x0002
        /*0042*/ 	.short	0x0010
        /*0044*/ 	.byte	0x00, 0xf5, 0x21, 0x00


	//----- nvinfo : EIATTR_KPARAM_INFO
	.align		4
.L_23:
        /*0048*/ 	.byte	0x04, 0x17
        /*004a*/ 	.short	(.L_25 - .L_24)
.L_24:
        /*004c*/ 	.word	0x00000000
        /*0050*/ 	.short	0x0001
        /*0052*/ 	.short	0x0008
        /*0054*/ 	.byte	0x00, 0xf5, 0x21, 0x00


	//----- nvinfo : EIATTR_KPARAM_INFO
	.align		4
.L_25:
        /*0058*/ 	.byte	0x04, 0x17
        /*005a*/ 	.short	(.L_27 - .L_26)
.L_26:
        /*005c*/ 	.word	0x00000000
        /*0060*/ 	.short	0x0000
        /*0062*/ 	.short	0x0000
        /*0064*/ 	.byte	0x00, 0xf5, 0x21, 0x00


	//----- nvinfo : EIATTR_SPARSE_MMA_MASK
	.align		4
.L_27:
        /*0068*/ 	.byte	0x03, 0x50
        /*006a*/ 	.short	0x0000


	//----- nvinfo : EIATTR_MAXREG_COUNT
	.align		4
        /*006c*/ 	.byte	0x03, 0x1b
        /*006e*/ 	.short	0x00ff


	//----- nvinfo : EIATTR_MERCURY_ISA_VERSION
	.align		4
        /*0070*/ 	.byte	0x03, 0x5f
        /*0072*/ 	.short	0x0101


	//----- nvinfo : EIATTR_VRC_CTA_INIT_COUNT
	.align		4
        /*0074*/ 	.byte	0x02, 0x4a
	.zero		1
	.zero		1


	//----- nvinfo : EIATTR_EXIT_INSTR_OFFSETS
	.align		4
        /*0078*/ 	.byte	0x04, 0x1c
        /*007a*/ 	.short	(.L_29 - .L_28)


	//   ....[0]....
.L_28:
        /*007c*/ 	.word	0x00000040


	//   ....[1]....
        /*0080*/ 	.word	0x000003b0


	//----- nvinfo : EIATTR_CBANK_PARAM_SIZE
	.align		4
.L_29:
        /*0084*/ 	.byte	0x03, 0x19
        /*0086*/ 	.short	0x002c


	//----- nvinfo : EIATTR_PARAM_CBANK
	.align		4
        /*0088*/ 	.byte	0x04, 0x0a
        /*008a*/ 	.short	(.L_31 - .L_30)
	.align		4
.L_30:
        /*008c*/ 	.word	index@(.nv.constant0._Z21geglu_backward_kernelPKfS0_S0_PfS1_i)
        /*0090*/ 	.short	0x0380
        /*0092*/ 	.short	0x002c


	//----- nvinfo : EIATTR_SW_WAR
	.align		4
.L_31:
        /*0094*/ 	.byte	0x04, 0x36
        /*0096*/ 	.short	(.L_33 - .L_32)
.L_32:
        /*0098*/ 	.word	0x00000008
.L_33:


//--------------------- .nv.info._Z20geglu_forward_kernelPKfS0_Pfi --------------------------
	.section	.nv.info._Z20geglu_forward_kernelPKfS0_Pfi,"",@"SHT_CUDA_INFO"
	.sectionflags	@""
	.align	4


	//----- nvinfo : EIATTR_CUDA_API_VERSION
	.align		4
        /*0000*/ 	.byte	0x04, 0x37
        /*0002*/ 	.short	(.L_35 - .L_34)
.L_34:
        /*0004*/ 	.word	0x00000082


	//----- nvinfo : EIATTR_KPARAM_INFO
	.align		4
.L_35:
        /*0008*/ 	.byte	0x04, 0x17
        /*000a*/ 	.short	(.L_37 - .L_36)
.L_36:
        /*000c*/ 	.word	0x00000000
        /*0010*/ 	.short	0x0003
        /*0012*/ 	.short	0x0018
        /*0014*/ 	.byte	0x00, 0xf0, 0x11, 0x00


	//----- nvinfo : EIATTR_KPARAM_INFO
	.align		4
.L_37:
        /*0018*/ 	.byte	0x04, 0x17
        /*001a*/ 	.short	(.L_39 - .L_38)
.L_38:
        /*001c*/ 	.word	0x00000000
        /*0020*/ 	.short	0x0002
        /*0022*/ 	.short	0x0010
        /*0024*/ 	.byte	0x00, 0xf5, 0x21, 0x00


	//----- nvinfo : EIATTR_KPARAM_INFO
	.align		4
.L_39:
        /*0028*/ 	.byte	0x04, 0x17
        /*002a*/ 	.short	(.L_41 - .L_40)
.L_40:
        /*002c*/ 	.word	0x00000000
        /*0030*/ 	.short	0x0001
        /*0032*/ 	.short	0x0008
        /*0034*/ 	.byte	0x00, 0xf5, 0x21, 0x00


	//----- nvinfo : EIATTR_KPARAM_INFO
	.align		4
.L_41:
        /*0038*/ 	.byte	0x04, 0x17
        /*003a*/ 	.short	(.L_43 - .L_42)
.L_42:
        /*003c*/ 	.word	0x00000000
        /*0040*/ 	.short	0x0000
        /*0042*/ 	.short	0x0000
        /*0044*/ 	.byte	0x00, 0xf5, 0x21, 0x00


	//----- nvinfo : EIATTR_SPARSE_MMA_MASK
	.align		4
.L_43:
        /*0048*/ 	.byte	0x03, 0x50
        /*004a*/ 	.short	0x0000


	//----- nvinfo : EIATTR_MAXREG_COUNT
	.align		4
        /*004c*/ 	.byte	0x03, 0x1b
        /*004e*/ 	.short	0x00ff


	//----- nvinfo : EIATTR_MERCURY_ISA_VERSION
	.align		4
        /*0050*/ 	.byte	0x03, 0x5f
        /*0052*/ 	.short	0x0101


	//----- nvinfo : EIATTR_VRC_CTA_INIT_COUNT
	.align		4
        /*0054*/ 	.byte	0x02, 0x4a
	.zero		1
	.zero		1


	//----- nvinfo : EIATTR_EXIT_INSTR_OFFSETS
	.align		4
        /*0058*/ 	.byte	0x04, 0x1c
        /*005a*/ 	.short	(.L_45 - .L_44)


	//   ....[0]....
.L_44:
        /*005c*/ 	.word	0x00000040


	//   ....[1]....
        /*0060*/ 	.word	0x000002b0


	//----- nvinfo : EIATTR_CBANK_PARAM_SIZE
	.align		4
.L_45:
        /*0064*/ 	.byte	0x03, 0x19
        /*0066*/ 	.short	0x001c


	//----- nvinfo : EIATTR_PARAM_CBANK
	.align		4
        /*0068*/ 	.byte	0x04, 0x0a
        /*006a*/ 	.short	(.L_47 - .L_46)
	.align		4
.L_46:
        /*006c*/ 	.word	index@(.nv.constant0._Z20geglu_forward_kernelPKfS0_Pfi)
        /*0070*/ 	.short	0x0380
        /*0072*/ 	.short	0x001c


	//----- nvinfo : EIATTR_SW_WAR
	.align		4
.L_47:
        /*0074*/ 	.byte	0x04, 0x36
        /*0076*/ 	.short	(.L_49 - .L_48)
.L_48:
        /*0078*/ 	.word	0x00000008
.L_49:


//--------------------- .nv.callgraph             --------------------------
	.section	.nv.callgraph,"",@"SHT_CUDA_CALLGRAPH"
	.align	4
	.sectionentsize	8
	.align		4
        /*0000*/ 	.word	0x00000000
	.align		4
        /*0004*/ 	.word	0xffffffff
	.align		4
        /*0008*/ 	.word	0x00000000
	.align		4
        /*000c*/ 	.word	0xfffffffe
	.align		4
        /*0010*/ 	.word	0x00000000
	.align		4
        /*0014*/ 	.word	0xfffffffd
	.align		4
        /*0018*/ 	.word	0x00000000
	.align		4
        /*001c*/ 	.word	0xfffffffc


//--------------------- .nv.constant3             --------------------------
	.section	.nv.constant3,"a",@progbits
	.align	4
.nv.constant3:
	.type		sqrt_2_over_pi,@object
	.size		sqrt_2_over_pi,(eps - sqrt_2_over_pi)
sqrt_2_over_pi:
        /*0000*/ 	.byte	0x2a, 0x42, 0x4c, 0x3f
	.type		eps,@object
	.size		eps,(.L_1 - eps)
eps:
        /*0004*/ 	.byte	0x13, 0x27, 0x37, 0x3d
.L_1:


//--------------------- .text._Z21geglu_backward_kernelPKfS0_S0_PfS1_i --------------------------
	.section	.text._Z21geglu_backward_kernelPKfS0_S0_PfS1_i,"ax",@progbits
	.align	128
        .global         _Z21geglu_backward_kernelPKfS0_S0_PfS1_i
        .type           _Z21geglu_backward_kernelPKfS0_S0_PfS1_i,@function
        .size           _Z21geglu_backward_kernelPKfS0_S0_PfS1_i,(.L_x_2 - _Z21geglu_backward_kernelPKfS0_S0_PfS1_i)
        .other          _Z21geglu_backward_kernelPKfS0_S0_PfS1_i,@"STO_CUDA_ENTRY STV_DEFAULT"
_Z21geglu_backward_kernelPKfS0_S0_PfS1_i:
.text._Z21geglu_backward_kernelPKfS0_S0_PfS1_i:
[----:B------:R-:W-:Y:S01]  /*0000*/  LDC R1, c[0x0][0x37c] ;  /* 0x0000df00ff017b82 */ /* 0x000fe20000000800 */
[----:B------:R-:W0:Y:S01]  /*0010*/  S2R R2, SR_TID.X ;  /* 0x0000000000027919 */ /* 0x000e220000002100 */
[----:B------:R-:W0:Y:S02]  /*0020*/  LDCU UR6, c[0x0][0x3a8] ;  /* 0x00007500ff0677ac */ /* 0x000e240008000800 */
[----:B0-----:R-:W-:-:S13]  /*0030*/  ISETP.GE.AND P0, PT, R2, UR6, PT ;  /* 0x0000000602007c0c */ /* 0x001fda000bf06270 */
[----:B------:R-:W-:Y:S05]  /*0040*/  @P0 EXIT ;  /* 0x000000000000094d */ /* 0x000fea0003800000 */
[----:B------:R-:W0:Y:S01]  /*0050*/  S2R R3, SR_CTAID.X ;  /* 0x0000000000037919 */ /* 0x000e220000002500 */
[----:B------:R-:W1:Y:S01]  /*0060*/  LDC.64 R6, c[0x0][0x388] ;  /* 0x0000e200ff067b82 */ /* 0x000e620000000a00 */
[----:B------:R-:W2:Y:S07]  /*0070*/  LDCU.64 UR4, c[0x0][0x358] ;  /* 0x00006b00ff0477ac */ /* 0x000eae0008000a00 */
[----:B------:R-:W3:Y:S08]  /*0080*/  LDC.64 R12, c[0x0][0x390] ;  /* 0x0000e400ff0c7b82 */ /* 0x000ef00000000a00 */
[----:B------:R-:W4:Y:S08]  /*0090*/  LDC.64 R8, c[0x0][0x380] ;  /* 0x0000e000ff087b82 */ /* 0x000f300000000a00 */
[----:B------:R-:W5:Y:S01]  /*00a0*/  LDC.64 R4, c[0x3][RZ] ;  /* 0x00c00000ff047b82 */ /* 0x000f620000000a00 */
[----:B0-----:R-:W-:-:S04]  /*00b0*/  IMAD R2, R3, UR6, R2 ;  /* 0x0000000603027c24 */ /* 0x001fc8000f8e0202 */
[----:B-1----:R-:W-:-:S06]  /*00c0*/  IMAD.WIDE.U32 R6, R2, 0x4, R6 ;  /* 0x0000000402067825 */ /* 0x002fcc00078e0006 */
[----:B--2---:R-:W2:Y:S01]  /*00d0*/  LDG.E R6, desc[UR4][R6.64] ;  /* 0x0000000406067981 */ /* 0x004ea2000c1e1900 */
[----:B---3--:R-:W-:-:S04]  /*00e0*/  IMAD.WIDE.U32 R12, R2, 0x4, R12 ;  /* 0x00000004020c7825 */ /* 0x008fc800078e000c */
[----:B----4-:R-:W-:Y:S02]  /*00f0*/  IMAD.WIDE.U32 R8, R2, 0x4, R8 ;  /* 0x0000000402087825 */ /* 0x010fe400078e0008 */
[----:B------:R5:W3:Y:S04]  /*0100*/  LDG.E R12, desc[UR4][R12.64] ;  /* 0x000000040c0c7981 */ /* 0x000ae8000c1e1900 */
[----:B------:R0:W3:Y:S01]  /*0110*/  LDG.E R3, desc[UR4][R8.64] ;  /* 0x0000000408037981 */ /* 0x0000e2000c1e1900 */
[----:B------:R-:W-:Y:S01]  /*0120*/  MOV R14, 0x3c80f082 ;  /* 0x3c80f082000e7802 */ /* 0x000fe20000000f00 */
[----:B-----5:R-:W-:Y:S01]  /*0130*/  FMUL R13, R5, 3 ;  /* 0x40400000050d7820 */ /* 0x020fe20000400000 */
[----:B--2---:R-:W-:-:S04]  /*0140*/  FMUL R11, R6, R6 ;  /* 0x00000006060b7220 */ /* 0x004fc80000400000 */
[----:B------:R-:W-:-:S04]  /*0150*/  FMUL R11, R6, R11 ;  /* 0x0000000b060b7220 */ /* 0x000fc80000400000 */
[----:B------:R-:W-:-:S04]  /*0160*/  FFMA R11, R11, R5, R6 ;  /* 0x000000050b0b7223 */ /* 0x000fc80000000006 */
[----:B------:R-:W-:-:S04]  /*0170*/  FMUL R7, R11, R4 ;  /* 0x000000040b077220 */ /* 0x000fc80000400000 */
[----:B------:R-:W-:-:S06]  /*0180*/  FMUL R0, |R7|, 2.8853900432586669922 ;  /* 0x4038aa3b07007820 */ /* 0x000fcc0000400200 */
[----:B------:R-:W1:Y:S01]  /*0190*/  MUFU.EX2 R0, R0 ;  /* 0x0000000000007308 */ /* 0x000e620000000800 */
[----:B------:R-:W-:Y:S02]  /*01a0*/  HFMA2 R11, -RZ, RZ, 1.875, 0 ;  /* 0x3f800000ff0b7431 */ /* 0x000fe400000001ff */
[----:B-1----:R-:W-:-:S06]  /*01b0*/  FADD R10, R0, 1 ;  /* 0x3f800000000a7421 */ /* 0x002fcc0000000000 */
[----:B------:R-:W1:Y:S01]  /*01c0*/  MUFU.RCP R10, R10 ;  /* 0x0000000a000a7308 */ /* 0x000e620000001000 */
[C---:B0-----:R-:W-:Y:S01]  /*01d0*/  FMUL R9, R7.reuse, R7 ;  /* 0x0000000707097220 */ /* 0x041fe20000400000 */
[----:B------:R-:W-:-:S03]  /*01e0*/  FSETP.GE.AND P0, PT, |R7|, 9.010913848876953125, PT ;  /* 0x41102cb40700780b */ /* 0x000fc60003f06200 */
[----:B------:R-:W-:Y:S01]  /*01f0*/  FFMA R14, R9, R14, -0.052303962409496307373 ;  /* 0xbd563cae090e7423 */ /* 0x000fe2000000000e */
[----:B------:R-:W-:-:S03]  /*0200*/  FSETP.GE.AND P1, PT, |R7|, 0.60000002384185791016, PT ;  /* 0x3f19999a0700780b */ /* 0x000fc60003f26200 */
[----:B------:R-:W-:Y:S01]  /*0210*/  FFMA R14, R9, R14, 0.1331529766321182251 ;  /* 0x3e085941090e7423 */ /* 0x000fe2000000000e */
[----:B-1----:R-:W-:-:S03]  /*0220*/  FFMA R8, R10, -2, R11 ;  /* 0xc00000000a087823 */ /* 0x002fc6000000000b */
[C---:B------:R-:W-:Y:S01]  /*0230*/  FFMA R0, R9.reuse, R14, -0.33332768082618713379 ;  /* 0xbeaaa9ed09007423 */ /* 0x040fe2000000000e */
[----:B------:R-:W0:Y:S01]  /*0240*/  LDC.64 R10, c[0x0][0x3a0] ;  /* 0x0000e800ff0a7b82 */ /* 0x000e220000000a00 */
[----:B------:R-:W-:Y:S02]  /*0250*/  FSEL R8, R8, 1, !P0 ;  /* 0x3f80000008087808 */ /* 0x000fe40004000000 */
[----:B------:R-:W-:Y:S02]  /*0260*/  FFMA R0, R9, R0, RZ ;  /* 0x0000000009007223 */ /* 0x000fe400000000ff */
[----:B------:R-:W-:-:S03]  /*0270*/  LOP3.LUT R5, R8, 0x80000000, R7, 0xb8, !PT ;  /* 0x8000000008057812 */ /* 0x000fc600078eb807 */
[----:B------:R-:W1:Y:S01]  /*0280*/  LDC.64 R8, c[0x0][0x398] ;  /* 0x0000e600ff087b82 */ /* 0x000e620000000a00 */
[----:B------:R-:W-:Y:S01]  /*0290*/  FMUL R13, R6, R13 ;  /* 0x0000000d060d7220 */ /* 0x000fe20000400000 */
[----:B------:R-:W-:-:S03]  /*02a0*/  @!P1 FFMA R5, R7, R0, R7 ;  /* 0x0000000007059223 */ /* 0x000fc60000000007 */
[C---:B------:R-:W-:Y:S01]  /*02b0*/  FFMA R13, R6.reuse, R13, 1 ;  /* 0x3f800000060d7423 */ /* 0x040fe2000000000d */
[----:B------:R-:W-:Y:S01]  /*02c0*/  FMUL R6, R6, 0.5 ;  /* 0x3f00000006067820 */ /* 0x000fe20000400000 */
[----:B------:R-:W-:Y:S02]  /*02d0*/  FFMA R7, -R5, R5, 1 ;  /* 0x3f80000005077423 */ /* 0x000fe40000000105 */
[----:B------:R-:W-:Y:S02]  /*02e0*/  FMUL R4, R13, R4 ;  /* 0x000000040d047220 */ /* 0x000fe40000400000 */
[----:B------:R-:W-:Y:S01]  /*02f0*/  FMUL R7, R6, R7 ;  /* 0x0000000706077220 */ /* 0x000fe20000400000 */
[----:B------:R-:W-:-:S03]  /*0300*/  FADD R5, R5, 1 ;  /* 0x3f80000005057421 */ /* 0x000fc60000000000 */
[----:B------:R-:W-:Y:S01]  /*0310*/  FMUL R4, R7, R4 ;  /* 0x0000000407047220 */ /* 0x000fe20000400000 */
[----:B------:R-:W-:Y:S01]  /*0320*/  FMUL R6, R6, R5 ;  /* 0x0000000506067220 */ /* 0x000fe20000400000 */
[----:B---3--:R-:W-:Y:S02]  /*0330*/  FMUL R12, R3, R12 ;  /* 0x0000000c030c7220 */ /* 0x008fe40000400000 */
[----:B------:R-:W-:Y:S01]  /*0340*/  FFMA R5, R5, 0.5, R4 ;  /* 0x3f00000005057823 */ /* 0x000fe20000000004 */
[----:B------:R-:W-:Y:S01]  /*0350*/  FMUL R3, R3, R6 ;  /* 0x0000000603037220 */ /* 0x000fe20000400000 */
[----:B0-----:R-:W-:-:S04]  /*0360*/  IMAD.WIDE.U32 R10, R2, 0x4, R10 ;  /* 0x00000004020a7825 */ /* 0x001fc800078e000a */
[----:B------:R-:W-:Y:S01]  /*0370*/  FMUL R5, R12, R5 ;  /* 0x000000050c057220 */ /* 0x000fe20000400000 */
[----:B-1----:R-:W-:Y:S01]  /*0380*/  IMAD.WIDE.U32 R8, R2, 0x4, R8 ;  /* 0x0000000402087825 */ /* 0x002fe200078e0008 */
[----:B------:R-:W-:Y:S04]  /*0390*/  STG.E desc[UR4][R10.64], R3 ;  /* 0x000000030a007986 */ /* 0x000fe8000c101904 */
[----:B------:R-:W-:Y:S01]  /*03a0*/  STG.E desc[UR4][R8.64], R5 ;  /* 0x0000000508007986 */ /* 0x000fe2000c101904 */
[----:B------:R-:W-:Y:S05]  /*03b0*/  EXIT ;  /* 0x000000000000794d */ /* 0x000fea0003800000 */
.L_x_0:
[----:B------:R-:W-:-:S00]  /*03c0*/  BRA `(.L_x_0) ;  /* 0xfffffffc00fc7947 */ /* 0x000fc0000383ffff */
[----:B------:R-:W-:-:S00]  /*03d0*/  NOP ;  /* 0x0000000000007918 */ /* 0x000fc00000000000 */
        /* <DEDUP_REMOVED lines=10> */
.L_x_2:


//--------------------- .text._Z20geglu_forward_kernelPKfS0_Pfi --------------------------
	.section	.text._Z20geglu_forward_kernelPKfS0_Pfi,"ax",@progbits
	.align	128
        .global         _Z20geglu_forward_kernelPKfS0_Pfi
        .type           _Z20geglu_forward_kernelPKfS0_Pfi,@function
        .size           _Z20geglu_forward_kernelPKfS0_Pfi,(.L_x_3 - _Z20geglu_forward_kernelPKfS0_Pfi)
        .other          _Z20geglu_forward_kernelPKfS0_Pfi,@"STO_CUDA_ENTRY STV_DEFAULT"
_Z20geglu_forward_kernelPKfS0_Pfi:
.text._Z20geglu_forward_kernelPKfS0_Pfi:
[----:B------:R-:W-:Y:S01]  /*0000*/  LDC R1, c[0x0][0x37c] ;  /* 0x0000df00ff017b82 */ /* 0x000fe20000000800 */
[----:B------:R-:W0:Y:S01]  /*0010*/  S2R R2, SR_TID.X ;  /* 0x0000000000027919 */ /* 0x000e220000002100 */
[----:B------:R-:W0:Y:S02]  /*0020*/  LDCU UR6, c[0x0][0x398] ;  /* 0x00007300ff0677ac */ /* 0x000e240008000800 */
[----:B0-----:R-:W-:-:S13]  /*0030*/  ISETP.GE.AND P0, PT, R2, UR6, PT ;  /* 0x0000000602007c0c */ /* 0x001fda000bf06270 */
[----:B------:R-:W-:Y:S05]  /*0040*/  @P0 EXIT ;  /* 0x000000000000094d */ /* 0x000fea0003800000 */
[----:B------:R-:W0:Y:S01]  /*0050*/  S2R R3, SR_CTAID.X ;  /* 0x0000000000037919 */ /* 0x000e220000002500 */
[----:B------:R-:W1:Y:S01]  /*0060*/  LDC.64 R4, c[0x0][0x380] ;  /* 0x0000e000ff047b82 */ /* 0x000e620000000a00 */
[----:B------:R-:W2:Y:S01]  /*0070*/  LDCU.64 UR4, c[0x0][0x358] ;  /* 0x00006b00ff0477ac */ /* 0x000ea20008000a00 */
[----:B------:R-:W3:Y:S06]  /*0080*/  LDCU.64 UR8, c[0x3][URZ] ;  /* 0x00c00000ff0877ac */ /* 0x000eec0008000a00 */
[----:B------:R-:W4:Y:S01]  /*0090*/  LDC.64 R6, c[0x0][0x388] ;  /* 0x0000e200ff067b82 */ /* 0x000f220000000a00 */
[----:B0-----:R-:W-:-:S04]  /*00a0*/  IMAD R2, R3, UR6, R2 ;  /* 0x0000000603027c24 */ /* 0x001fc8000f8e0202 */
[----:B-1----:R-:W-:-:S05]  /*00b0*/  IMAD.WIDE.U32 R4, R2, 0x4, R4 ;  /* 0x0000000402047825 */ /* 0x002fca00078e0004 */
[----:B--2---:R0:W2:Y:S01]  /*00c0*/  LDG.E R3, desc[UR4][R4.64] ;  /* 0x0000000404037981 */ /* 0x0040a2000c1e1900 */
[----:B----4-:R-:W-:-:S06]  /*00d0*/  IMAD.WIDE.U32 R6, R2, 0x4, R6 ;  /* 0x0000000402067825 */ /* 0x010fcc00078e0006 */
[----:B------:R1:W4:Y:S01]  /*00e0*/  LDG.E R6, desc[UR4][R6.64] ;  /* 0x0000000406067981 */ /* 0x000322000c1e1900 */
[----:B------:R-:W-:Y:S01]  /*00f0*/  MOV R10, 0x3c80f082 ;  /* 0x3c80f082000a7802 */ /* 0x000fe20000000f00 */
[----:B0-----:R-:W-:Y:S02]  /*0100*/  HFMA2 R4, -RZ, RZ, 1.875, 0 ;  /* 0x3f800000ff047431 */ /* 0x001fe400000001ff */
[----:B--2---:R-:W-:-:S04]  /*0110*/  FMUL R0, R3, R3 ;  /* 0x0000000303007220 */ /* 0x004fc80000400000 */
[----:B------:R-:W-:-:S04]  /*0120*/  FMUL R0, R3, R0 ;  /* 0x0000000003007220 */ /* 0x000fc80000400000 */
[----:B---3--:R-:W-:Y:S01]  /*0130*/  FFMA R0, R0, UR9, R3 ;  /* 0x0000000900007c23 */ /* 0x008fe20008000003 */
[----:B------:R-:W-:-:S03]  /*0140*/  FMUL R3, R3, 0.5 ;  /* 0x3f00000003037820 */ /* 0x000fc60000400000 */
[----:B------:R-:W-:-:S04]  /*0150*/  FMUL R8, R0, UR8 ;  /* 0x0000000800087c20 */ /* 0x000fc80008400000 */
[C---:B------:R-:W-:Y:S01]  /*0160*/  FMUL R0, |R8|.reuse, 2.8853900432586669922 ;  /* 0x4038aa3b08007820 */ /* 0x040fe20000400200 */
[C---:B------:R-:W-:Y:S01]  /*0170*/  FMUL R11, R8.reuse, R8 ;  /* 0x00000008080b7220 */ /* 0x040fe20000400000 */
[C---:B------:R-:W-:Y:S02]  /*0180*/  FSETP.GE.AND P1, PT, |R8|.reuse, 0.60000002384185791016, PT ;  /* 0x3f19999a0800780b */ /* 0x040fe40003f26200 */
[----:B------:R-:W-:Y:S01]  /*0190*/  FSETP.GE.AND P0, PT, |R8|, 9.010913848876953125, PT ;  /* 0x41102cb40800780b */ /* 0x000fe20003f06200 */
[C---:B------:R-:W-:Y:S01]  /*01a0*/  FFMA R10, R11.reuse, R10, -0.052303962409496307373 ;  /* 0xbd563cae0b0a7423 */ /* 0x040fe2000000000a */
[----:B------:R-:W0:Y:S02]  /*01b0*/  MUFU.EX2 R0, R0 ;  /* 0x0000000000007308 */ /* 0x000e240000000800 */
[----:B0-----:R-:W-:Y:S01]  /*01c0*/  FADD R9, R0, 1 ;  /* 0x3f80000000097421 */ /* 0x001fe20000000000 */
[----:B------:R-:W-:-:S04]  /*01d0*/  FFMA R0, R11, R10, 0.1331529766321182251 ;  /* 0x3e0859410b007423 */ /* 0x000fc8000000000a */
[C---:B------:R-:W-:Y:S01]  /*01e0*/  FFMA R0, R11.reuse, R0, -0.33332768082618713379 ;  /* 0xbeaaa9ed0b007423 */ /* 0x040fe20000000000 */
[----:B------:R-:W1:Y:S03]  /*01f0*/  MUFU.RCP R9, R9 ;  /* 0x0000000900097308 */ /* 0x000e660000001000 */
[----:B------:R-:W-:Y:S01]  /*0200*/  FFMA R11, R11, R0, RZ ;  /* 0x000000000b0b7223 */ /* 0x000fe200000000ff */
[----:B-1----:R-:W-:Y:S02]  /*0210*/  FFMA R7, R9, -2, R4 ;  /* 0xc000000009077823 */ /* 0x002fe40000000004 */
[----:B------:R-:W0:Y:S03]  /*0220*/  LDC.64 R4, c[0x0][0x390] ;  /* 0x0000e400ff047b82 */ /* 0x000e260000000a00 */
[----:B------:R-:W-:-:S04]  /*0230*/  FSEL R7, R7, 1, !P0 ;  /* 0x3f80000007077808 */ /* 0x000fc80004000000 */
[--C-:B------:R-:W-:Y:S01]  /*0240*/  LOP3.LUT R7, R7, 0x80000000, R8.reuse, 0xb8, !PT ;  /* 0x8000000007077812 */ /* 0x100fe200078eb808 */
[----:B------:R-:W-:-:S04]  /*0250*/  @!P1 FFMA R7, R8, R11, R8 ;  /* 0x0000000b08079223 */ /* 0x000fc80000000008 */
[----:B------:R-:W-:-:S04]  /*0260*/  FADD R0, R7, 1 ;  /* 0x3f80000007007421 */ /* 0x000fc80000000000 */
[----:B------:R-:W-:-:S04]  /*0270*/  FMUL R3, R3, R0 ;  /* 0x0000000003037220 */ /* 0x000fc80000400000 */
[----:B----4-:R-:W-:Y:S01]  /*0280*/  FMUL R3, R6, R3 ;  /* 0x0000000306037220 */ /* 0x010fe20000400000 */
[----:B0-----:R-:W-:-:S05]  /*0290*/  IMAD.WIDE.U32 R4, R2, 0x4, R4 ;  /* 0x0000000402047825 */ /* 0x001fca00078e0004 */
[----:B------:R-:W-:Y:S01]  /*02a0*/  STG.E desc[UR4][R4.64], R3 ;  /* 0x0000000304007986 */ /* 0x000fe2000c101904 */
[----:B------:R-:W-:Y:S05]  /*02b0*/  EXIT ;  /* 0x000000000000794d */ /* 0x000fea0003800000 */
.L_x_1:
        /* <DEDUP_REMOVED lines=12> */
.L_x_3:


//--------------------- .nv.shared.reserved.0     --------------------------
	.section	.nv.shared.reserved.0,"aw",@nobits
	.weak		__nv_reservedSMEM_offset_0_alias
	.size		__nv_reservedSMEM_offset_0_alias, 0, 64
	.other		__nv_reservedSMEM_offset_0_alias,@"STO_CUDA_RESERVED_SHARED STV_DEFAULT"
__nv_reservedSMEM_offset_0_alias:
	.zero		0
	.zero		64


//--------------------- .nv.constant0._Z21geglu_backward_kernelPKfS0_S0_PfS1_i --------------------------
	.section	.nv.constant0._Z21geglu_backward_kernelPKfS0_S0_PfS1_i,"a",@progbits
	.sectionflags	@""
	.align	4
.nv.constant0._Z21geglu_backward_kernelPKfS0_S0_PfS1_i:
	.zero		940


//--------------------- .nv.constant0._Z20geglu_forward_kernelPKfS0_Pfi --------------------------
	.section	.nv.constant0._Z20geglu_forward_kernelPKfS0_Pfi,"a",@progbits
	.sectionflags	@""
	.align	4
.nv.constant0._Z20geglu_forward_kernelPKfS0_Pfi:
	.zero		924


//--------------------- SYMBOLS --------------------------

	.type		.nv.reservedSmem.offset0,@object
	.size		.nv.reservedSmem.offset0,0x4
